//
// Generated by NVIDIA NVVM Compiler
//
// Compiler Build ID: CL-36424714
// Cuda compilation tools, release 13.0, V13.0.88
// Based on NVVM 20.0.0
//

.version 9.0
.target sm_100
.address_size 64

	// .globl	_Z28voxel_pooling_forward_kerneliiiiiiPKiPKfPfPi
// _ZZ28voxel_pooling_forward_kerneliiiiiiPKiPKfPfPiE15geom_xyz_shared has been demoted

.visible .entry _Z28voxel_pooling_forward_kerneliiiiiiPKiPKfPfPi(
	.param .u32 _Z28voxel_pooling_forward_kerneliiiiiiPKiPKfPfPi_param_0,
	.param .u32 _Z28voxel_pooling_forward_kerneliiiiiiPKiPKfPfPi_param_1,
	.param .u32 _Z28voxel_pooling_forward_kerneliiiiiiPKiPKfPfPi_param_2,
	.param .u32 _Z28voxel_pooling_forward_kerneliiiiiiPKiPKfPfPi_param_3,
	.param .u32 _Z28voxel_pooling_forward_kerneliiiiiiPKiPKfPfPi_param_4,
	.param .u32 _Z28voxel_pooling_forward_kerneliiiiiiPKiPKfPfPi_param_5,
	.param .u64 .ptr .align 1 _Z28voxel_pooling_forward_kerneliiiiiiPKiPKfPfPi_param_6,
	.param .u64 .ptr .align 1 _Z28voxel_pooling_forward_kerneliiiiiiPKiPKfPfPi_param_7,
	.param .u64 .ptr .align 1 _Z28voxel_pooling_forward_kerneliiiiiiPKiPKfPfPi_param_8,
	.param .u64 .ptr .align 1 _Z28voxel_pooling_forward_kerneliiiiiiPKiPKfPfPi_param_9
)
{
	.reg .pred 	%p<40>;
	.reg .b32 	%r<80>;
	.reg .b32 	%f<63>;
	.reg .b64 	%rd<29>;
	// demoted variable
	.shared .align 4 .b8 _ZZ28voxel_pooling_forward_kerneliiiiiiPKiPKfPfPiE15geom_xyz_shared[1536];
	ld.param.u32 	%r45, [_Z28voxel_pooling_forward_kerneliiiiiiPKiPKfPfPi_param_0];
	ld.param.u32 	%r40, [_Z28voxel_pooling_forward_kerneliiiiiiPKiPKfPfPi_param_1];
	ld.param.u32 	%r41, [_Z28voxel_pooling_forward_kerneliiiiiiPKiPKfPfPi_param_2];
	ld.param.u32 	%r42, [_Z28voxel_pooling_forward_kerneliiiiiiPKiPKfPfPi_param_3];
	ld.param.u32 	%r43, [_Z28voxel_pooling_forward_kerneliiiiiiPKiPKfPfPi_param_4];
	ld.param.u32 	%r44, [_Z28voxel_pooling_forward_kerneliiiiiiPKiPKfPfPi_param_5];
	ld.param.u64 	%rd5, [_Z28voxel_pooling_forward_kerneliiiiiiPKiPKfPfPi_param_6];
	ld.param.u64 	%rd7, [_Z28voxel_pooling_forward_kerneliiiiiiPKiPKfPfPi_param_7];
	ld.param.u64 	%rd8, [_Z28voxel_pooling_forward_kerneliiiiiiPKiPKfPfPi_param_8];
	ld.param.u64 	%rd6, [_Z28voxel_pooling_forward_kerneliiiiiiPKiPKfPfPi_param_9];
	cvta.to.global.u64 	%rd1, %rd8;
	cvta.to.global.u64 	%rd2, %rd7;
	mov.u32 	%r46, %ctaid.x;
	mov.u32 	%r1, %tid.x;
	mov.u32 	%r72, %tid.y;
	shl.b32 	%r47, %r72, 5;
	add.s32 	%r3, %r47, %r1;
	shl.b32 	%r4, %r46, 7;
	add.s32 	%r5, %r3, %r4;
	mul.lo.s32 	%r6, %r40, %r45;
	setp.ge.s32 	%p1, %r5, %r6;
	@%p1 bra 	$L__BB0_5;
	cvta.to.global.u64 	%rd9, %rd5;
	mul.lo.s32 	%r7, %r5, 3;
	mul.wide.u32 	%rd10, %r7, 4;
	add.s64 	%rd11, %rd9, %rd10;
	ld.global.u32 	%r8, [%rd11];
	ld.global.u32 	%r9, [%rd11+4];
	ld.global.u32 	%r10, [%rd11+8];
	mov.u32 	%r48, _ZZ28voxel_pooling_forward_kerneliiiiiiPKiPKfPfPiE15geom_xyz_shared;
	mad.lo.s32 	%r49, %r3, 12, %r48;
	st.shared.u32 	[%r49], %r8;
	st.shared.u32 	[%r49+4], %r9;
	st.shared.u32 	[%r49+8], %r10;
	setp.lt.s32 	%p2, %r8, 0;
	setp.ge.s32 	%p3, %r8, %r42;
	or.pred  	%p4, %p2, %p3;
	@%p4 bra 	$L__BB0_5;
	setp.lt.s32 	%p5, %r9, 0;
	setp.ge.s32 	%p6, %r9, %r43;
	or.pred  	%p7, %p5, %p6;
	@%p7 bra 	$L__BB0_5;
	setp.lt.s32 	%p8, %r10, 0;
	setp.ge.s32 	%p9, %r10, %r44;
	or.pred  	%p10, %p8, %p9;
	@%p10 bra 	$L__BB0_5;
	div.s32 	%r50, %r5, %r40;
	cvta.to.global.u64 	%rd12, %rd6;
	add.s64 	%rd14, %rd12, %rd10;
	st.global.u32 	[%rd14], %r50;
	st.global.u32 	[%rd14+4], %r9;
	st.global.u32 	[%rd14+8], %r8;
$L__BB0_5:
	bar.sync 	0;
	setp.gt.u32 	%p11, %r72, 127;
	add.s32 	%r71, %r72, %r4;
	setp.ge.s32 	%p12, %r71, %r6;
	or.pred  	%p13, %p11, %p12;
	@%p13 bra 	$L__BB0_23;
	not.b32 	%r52, %r1;
	add.s32 	%r12, %r41, %r52;
	shr.u32 	%r53, %r12, 5;
	add.s32 	%r54, %r53, 1;
	and.b32  	%r13, %r54, 15;
	and.b32  	%r14, %r54, 7;
	and.b32  	%r15, %r54, 3;
	and.b32  	%r55, %r54, 268435440;
	neg.s32 	%r16, %r55;
$L__BB0_7:
	mov.u32 	%r18, %r72;
	mov.u32 	%r56, _ZZ28voxel_pooling_forward_kerneliiiiiiPKiPKfPfPiE15geom_xyz_shared;
	mad.lo.s32 	%r57, %r18, 12, %r56;
	ld.shared.u32 	%r19, [%r57];
	ld.shared.u32 	%r20, [%r57+4];
	ld.shared.u32 	%r58, [%r57+8];
	setp.lt.s32 	%p14, %r19, 0;
	setp.ge.s32 	%p15, %r19, %r42;
	or.pred  	%p16, %p14, %p15;
	setp.lt.s32 	%p17, %r20, 0;
	setp.ge.s32 	%p18, %r20, %r43;
	or.pred  	%p19, %p17, %p18;
	or.pred  	%p21, %p16, %p19;
	setp.lt.s32 	%p22, %r58, 0;
	setp.ge.s32 	%p23, %r58, %r44;
	or.pred  	%p24, %p22, %p23;
	or.pred  	%p26, %p21, %p24;
	@%p26 bra 	$L__BB0_22;
	setp.ge.s32 	%p27, %r1, %r41;
	@%p27 bra 	$L__BB0_22;
	setp.lt.u32 	%p28, %r12, 480;
	div.s32 	%r59, %r71, %r40;
	mad.lo.s32 	%r60, %r59, %r43, %r20;
	mad.lo.s32 	%r61, %r60, %r42, %r19;
	mul.lo.s32 	%r21, %r61, %r41;
	mul.lo.s32 	%r22, %r71, %r41;
	mov.u32 	%r77, %r1;
	@%p28 bra 	$L__BB0_12;
	add.s32 	%r74, %r1, %r21;
	add.s32 	%r73, %r1, %r22;
	mov.u32 	%r75, %r16;
	mov.u32 	%r77, %r1;
$L__BB0_11:
	.pragma "nounroll";
	mul.wide.s32 	%rd15, %r74, 4;
	add.s64 	%rd16, %rd1, %rd15;
	mul.wide.s32 	%rd17, %r73, 4;
	add.s64 	%rd18, %rd2, %rd17;
	ld.global.f32 	%f1, [%rd18];
	atom.global.add.f32 	%f2, [%rd16], %f1;
	ld.global.f32 	%f3, [%rd18+128];
	atom.global.add.f32 	%f4, [%rd16+128], %f3;
	ld.global.f32 	%f5, [%rd18+256];
	atom.global.add.f32 	%f6, [%rd16+256], %f5;
	ld.global.f32 	%f7, [%rd18+384];
	atom.global.add.f32 	%f8, [%rd16+384], %f7;
	ld.global.f32 	%f9, [%rd18+512];
	atom.global.add.f32 	%f10, [%rd16+512], %f9;
	ld.global.f32 	%f11, [%rd18+640];
	atom.global.add.f32 	%f12, [%rd16+640], %f11;
	ld.global.f32 	%f13, [%rd18+768];
	atom.global.add.f32 	%f14, [%rd16+768], %f13;
	ld.global.f32 	%f15, [%rd18+896];
	atom.global.add.f32 	%f16, [%rd16+896], %f15;
	ld.global.f32 	%f17, [%rd18+1024];
	atom.global.add.f32 	%f18, [%rd16+1024], %f17;
	ld.global.f32 	%f19, [%rd18+1152];
	atom.global.add.f32 	%f20, [%rd16+1152], %f19;
	ld.global.f32 	%f21, [%rd18+1280];
	atom.global.add.f32 	%f22, [%rd16+1280], %f21;
	ld.global.f32 	%f23, [%rd18+1408];
	atom.global.add.f32 	%f24, [%rd16+1408], %f23;
	ld.global.f32 	%f25, [%rd18+1536];
	atom.global.add.f32 	%f26, [%rd16+1536], %f25;
	ld.global.f32 	%f27, [%rd18+1664];
	atom.global.add.f32 	%f28, [%rd16+1664], %f27;
	ld.global.f32 	%f29, [%rd18+1792];
	atom.global.add.f32 	%f30, [%rd16+1792], %f29;
	ld.global.f32 	%f31, [%rd18+1920];
	atom.global.add.f32 	%f32, [%rd16+1920], %f31;
	add.s32 	%r77, %r77, 512;
	add.s32 	%r75, %r75, 16;
	add.s32 	%r74, %r74, 512;
	add.s32 	%r73, %r73, 512;
	setp.ne.s32 	%p29, %r75, 0;
	@%p29 bra 	$L__BB0_11;
$L__BB0_12:
	setp.eq.s32 	%p30, %r13, 0;
	@%p30 bra 	$L__BB0_22;
	add.s32 	%r62, %r13, -1;
	setp.lt.u32 	%p31, %r62, 7;
	@%p31 bra 	$L__BB0_15;
	add.s32 	%r63, %r77, %r21;
	mul.wide.s32 	%rd19, %r63, 4;
	add.s64 	%rd20, %rd1, %rd19;
	add.s32 	%r64, %r77, %r22;
	mul.wide.s32 	%rd21, %r64, 4;
	add.s64 	%rd22, %rd2, %rd21;
	ld.global.f32 	%f33, [%rd22];
	atom.global.add.f32 	%f34, [%rd20], %f33;
	ld.global.f32 	%f35, [%rd22+128];
	atom.global.add.f32 	%f36, [%rd20+128], %f35;
	ld.global.f32 	%f37, [%rd22+256];
	atom.global.add.f32 	%f38, [%rd20+256], %f37;
	ld.global.f32 	%f39, [%rd22+384];
	atom.global.add.f32 	%f40, [%rd20+384], %f39;
	ld.global.f32 	%f41, [%rd22+512];
	atom.global.add.f32 	%f42, [%rd20+512], %f41;
	ld.global.f32 	%f43, [%rd22+640];
	atom.global.add.f32 	%f44, [%rd20+640], %f43;
	ld.global.f32 	%f45, [%rd22+768];
	atom.global.add.f32 	%f46, [%rd20+768], %f45;
	ld.global.f32 	%f47, [%rd22+896];
	atom.global.add.f32 	%f48, [%rd20+896], %f47;
	add.s32 	%r77, %r77, 256;
$L__BB0_15:
	setp.eq.s32 	%p32, %r14, 0;
	@%p32 bra 	$L__BB0_22;
	add.s32 	%r65, %r14, -1;
	setp.lt.u32 	%p33, %r65, 3;
	@%p33 bra 	$L__BB0_18;
	add.s32 	%r66, %r77, %r21;
	mul.wide.s32 	%rd23, %r66, 4;
	add.s64 	%rd24, %rd1, %rd23;
	add.s32 	%r67, %r77, %r22;
	mul.wide.s32 	%rd25, %r67, 4;
	add.s64 	%rd26, %rd2, %rd25;
	ld.global.f32 	%f49, [%rd26];
	atom.global.add.f32 	%f50, [%rd24], %f49;
	ld.global.f32 	%f51, [%rd26+128];
	atom.global.add.f32 	%f52, [%rd24+128], %f51;
	ld.global.f32 	%f53, [%rd26+256];
	atom.global.add.f32 	%f54, [%rd24+256], %f53;
	ld.global.f32 	%f55, [%rd26+384];
	atom.global.add.f32 	%f56, [%rd24+384], %f55;
	add.s32 	%r77, %r77, 128;
$L__BB0_18:
	setp.eq.s32 	%p34, %r15, 0;
	@%p34 bra 	$L__BB0_22;
	setp.eq.s32 	%p35, %r15, 1;
	add.s32 	%r68, %r77, %r21;
	mul.wide.s32 	%rd27, %r68, 4;
	add.s64 	%rd3, %rd1, %rd27;
	add.s32 	%r69, %r77, %r22;
	mul.wide.s32 	%rd28, %r69, 4;
	add.s64 	%rd4, %rd2, %rd28;
	ld.global.f32 	%f57, [%rd4];
	atom.global.add.f32 	%f58, [%rd3], %f57;
	@%p35 bra 	$L__BB0_22;
	setp.eq.s32 	%p36, %r15, 2;
	ld.global.f32 	%f59, [%rd4+128];
	atom.global.add.f32 	%f60, [%rd3+128], %f59;
	@%p36 bra 	$L__BB0_22;
	ld.global.f32 	%f61, [%rd4+256];
	atom.global.add.f32 	%f62, [%rd3+256], %f61;
$L__BB0_22:
	add.s32 	%r72, %r18, 4;
	setp.lt.u32 	%p37, %r18, 124;
	add.s32 	%r71, %r72, %r4;
	setp.lt.s32 	%p38, %r71, %r6;
	and.pred  	%p39, %p37, %p38;
	@%p39 bra 	$L__BB0_7;
$L__BB0_23:
	ret;

}


// ===== COMPILED SASS (sm_100) =====

	.target	sm_100

	.elftype	@"ET_EXEC"


//--------------------- .note.nv.tkinfo           --------------------------
	.section	.note.nv.tkinfo,"",@"SHT_NOTE"
	.sectionflags	@"SHF_NOTE_NV_TKINFO"
	.tkinfo
        /*0018*/ 	.word	0x00000002
        /*0030*/ 	.string	""
        /*0030*/ 	.string	"ptxas"
        /*0030*/ 	.string	"Cuda compilation tools, release 13.0, V13.0.88"
        /*0030*/ 	.string	"Build cuda_13.0.r13.0/compiler.36424714_0"
        /*0030*/ 	.string	"-arch sm_100 -m 64 "



//--------------------- .note.nv.cuinfo           --------------------------
	.section	.note.nv.cuinfo,"",@"SHT_NOTE"
	.sectionflags	@"SHF_NOTE_NV_CUINFO"
        /*0018*/ 	.short	0x0002
        /*001a*/ 	.short	0x0064
        /*001c*/ 	.short	0x0082
	.zero		2


//--------------------- .nv.info                  --------------------------
	.section	.nv.info,"",@"SHT_CUDA_INFO"
	.align	4


	//----- nvinfo : EIATTR_REGCOUNT
	.align		4
        /*0000*/ 	.byte	0x04, 0x2f
        /*0002*/ 	.short	(.L_1 - .L_0)
	.align		4
.L_0:
        /*0004*/ 	.word	index@(_Z28voxel_pooling_forward_kerneliiiiiiPKiPKfPfPi)
        /*0008*/ 	.word	0x00000020


	//----- nvinfo : EIATTR_FRAME_SIZE
	.align		4
.L_1:
        /*000c*/ 	.byte	0x04, 0x11
        /*000e*/ 	.short	(.L_3 - .L_2)
	.align		4
.L_2:
        /*0010*/ 	.word	index@(_Z28voxel_pooling_forward_kerneliiiiiiPKiPKfPfPi)
        /*0014*/ 	.word	0x00000000


	//----- nvinfo : EIATTR_MIN_STACK_SIZE
	.align		4
.L_3:
        /*0018*/ 	.byte	0x04, 0x12
        /*001a*/ 	.short	(.L_5 - .L_4)
	.align		4
.L_4:
        /*001c*/ 	.word	index@(_Z28voxel_pooling_forward_kerneliiiiiiPKiPKfPfPi)
        /*0020*/ 	.word	0x00000000
.L_5:


//--------------------- .nv.compat                --------------------------
	.section	.nv.compat,"",@"SHT_CUDA_COMPAT_INFO"
	.align	4
        /*0000*/ 	.byte	0x02, 0x09, 0x00, 0x00, 0x02, 0x02, 0x01, 0x00, 0x02, 0x05, 0x05, 0x00, 0x03, 0x07, 0x01, 0x01
        /*0010*/ 	.byte	0x02, 0x03, 0x00, 0x00, 0x02, 0x06, 0x01, 0x00, 0x04, 0x0b, 0x08, 0x00, 0x09, 0x00, 0x00, 0x00
        /*0020*/ 	.byte	0x00, 0x00, 0x00, 0x00


//--------------------- .nv.info._Z28voxel_pooling_forward_kerneliiiiiiPKiPKfPfPi --------------------------
	.section	.nv.info._Z28voxel_pooling_forward_kerneliiiiiiPKiPKfPfPi,"",@"SHT_CUDA_INFO"
	.sectionflags	@""
	.align	4


	//----- nvinfo : EIATTR_CUDA_API_VERSION
	.align		4
        /*0000*/ 	.byte	0x04, 0x37
        /*0002*/ 	.short	(.L_7 - .L_6)
.L_6:
        /*0004*/ 	.word	0x00000082


	//----- nvinfo : EIATTR_KPARAM_INFO
	.align		4
.L_7:
        /*0008*/ 	.byte	0x04, 0x17
        /*000a*/ 	.short	(.L_9 - .L_8)
.L_8:
        /*000c*/ 	.word	0x00000000
        /*0010*/ 	.short	0x0009
        /*0012*/ 	.short	0x0030
        /*0014*/ 	.byte	0x00, 0xf5, 0x21, 0x00


	//----- nvinfo : EIATTR_KPARAM_INFO
	.align		4
.L_9:
        /*0018*/ 	.byte	0x04, 0x17
        /*001a*/ 	.short	(.L_11 - .L_10)
.L_10:
        /*001c*/ 	.word	0x00000000
        /*0020*/ 	.short	0x0008
        /*0022*/ 	.short	0x0028
        /*0024*/ 	.byte	0x00, 0xf5, 0x21, 0x00


	//----- nvinfo : EIATTR_KPARAM_INFO
	.align		4
.L_11:
        /*0028*/ 	.byte	0x04, 0x17
        /*002a*/ 	.short	(.L_13 - .L_12)
.L_12:
        /*002c*/ 	.word	0x00000000
        /*0030*/ 	.short	0x0007
        /*0032*/ 	.short	0x0020
        /*0034*/ 	.byte	0x00, 0xf5, 0x21, 0x00


	//----- nvinfo : EIATTR_KPARAM_INFO
	.align		4
.L_13:
        /*0038*/ 	.byte	0x04, 0x17
        /*003a*/ 	.short	(.L_15 - .L_14)
.L_14:
        /*003c*/ 	.word	0x00000000
        /*0040*/ 	.short	0x0006
        /*0042*/ 	.short	0x0018
        /*0044*/ 	.byte	0x00, 0xf5, 0x21, 0x00


	//----- nvinfo : EIATTR_KPARAM_INFO
	.align		4
.L_15:
        /*0048*/ 	.byte	0x04, 0x17
        /*004a*/ 	.short	(.L_17 - .L_16)
.L_16:
        /*004c*/ 	.word	0x00000000
        /*0050*/ 	.short	0x0005
        /*0052*/ 	.short	0x0014
        /*0054*/ 	.byte	0x00, 0xf0, 0x11, 0x00


	//----- nvinfo : EIATTR_KPARAM_INFO
	.align		4
.L_17:
        /*0058*/ 	.byte	0x04, 0x17
        /*005a*/ 	.short	(.L_19 - .L_18)
.L_18:
        /*005c*/ 	.word	0x00000000
        /*0060*/ 	.short	0x0004
        /*0062*/ 	.short	0x0010
        /*0064*/ 	.byte	0x00, 0xf0, 0x11, 0x00


	//----- nvinfo : EIATTR_KPARAM_INFO
	.align		4
.L_19:
        /*0068*/ 	.byte	0x04, 0x17
        /*006a*/ 	.short	(.L_21 - .L_20)
.L_20:
        /*006c*/ 	.word	0x00000000
        /*0070*/ 	.short	0x0003
        /*0072*/ 	.short	0x000c
        /*0074*/ 	.byte	0x00, 0xf0, 0x11, 0x00


	//----- nvinfo : EIATTR_KPARAM_INFO
	.align		4
.L_21:
        /*0078*/ 	.byte	0x04, 0x17
        /*007a*/ 	.short	(.L_23 - .L_22)
.L_22:
        /*007c*/ 	.word	0x00000000
        /*0080*/ 	.short	0x0002
        /*0082*/ 	.short	0x0008
        /*0084*/ 	.byte	0x00, 0xf0, 0x11, 0x00


	//----- nvinfo : EIATTR_KPARAM_INFO
	.align		4
.L_23:
        /*0088*/ 	.byte	0x04, 0x17
        /*008a*/ 	.short	(.L_25 - .L_24)
.L_24:
        /*008c*/ 	.word	0x00000000
        /*0090*/ 	.short	0x0001
        /*0092*/ 	.short	0x0004
        /*0094*/ 	.byte	0x00, 0xf0, 0x11, 0x00


	//----- nvinfo : EIATTR_KPARAM_INFO
	.align		4
.L_25:
        /*0098*/ 	.byte	0x04, 0x17
        /*009a*/ 	.short	(.L_27 - .L_26)
.L_26:
        /*009c*/ 	.word	0x00000000
        /*00a0*/ 	.short	0x0000
        /*00a2*/ 	.short	0x0000
        /*00a4*/ 	.byte	0x00, 0xf0, 0x11, 0x00


	//----- nvinfo : EIATTR_SPARSE_MMA_MASK
	.align		4
.L_27:
        /*00a8*/ 	.byte	0x03, 0x50
        /*00aa*/ 	.short	0x0000


	//----- nvinfo : EIATTR_MAXREG_COUNT
	.align		4
        /*00ac*/ 	.byte	0x03, 0x1b
        /*00ae*/ 	.short	0x00ff


	//----- nvinfo : EIATTR_NUM_BARRIERS
	.align		4
        /*00b0*/ 	.byte	0x02, 0x4c
        /*00b2*/ 	.byte	0x01
	.zero		1


	//----- nvinfo : EIATTR_MERCURY_ISA_VERSION
	.align		4
        /*00b4*/ 	.byte	0x03, 0x5f
        /*00b6*/ 	.short	0x0101


	//----- nvinfo : EIATTR_VRC_CTA_INIT_COUNT
	.align		4
        /*00b8*/ 	.byte	0x02, 0x4a
	.zero		1
	.zero		1


	//----- nvinfo : EIATTR_EXIT_INSTR_OFFSETS
	.align		4
        /*00bc*/ 	.byte	0x04, 0x1c
        /*00be*/ 	.short	(.L_29 - .L_28)


	//   ....[0]....
.L_28:
        /*00c0*/ 	.word	0x00000450


	//   ....[1]....
        /*00c4*/ 	.word	0x00000fc0


	//----- nvinfo : EIATTR_CRS_STACK_SIZE
	.align		4
.L_29:
        /*00c8*/ 	.byte	0x04, 0x1e
        /*00ca*/ 	.short	(.L_31 - .L_30)
.L_30:
        /*00cc*/ 	.word	0x00000000


	//----- nvinfo : EIATTR_CBANK_PARAM_SIZE
	.align		4
.L_31:
        /*00d0*/ 	.byte	0x03, 0x19
        /*00d2*/ 	.short	0x0038


	//----- nvinfo : EIATTR_PARAM_CBANK
	.align		4
        /*00d4*/ 	.byte	0x04, 0x0a
        /*00d6*/ 	.short	(.L_33 - .L_32)
	.align		4
.L_32:
        /*00d8*/ 	.word	index@(.nv.constant0._Z28voxel_pooling_forward_kerneliiiiiiPKiPKfPfPi)
        /*00dc*/ 	.short	0x0380
        /*00de*/ 	.short	0x0038


	//----- nvinfo : EIATTR_SW_WAR
	.align		4
.L_33:
        /*00e0*/ 	.byte	0x04, 0x36
        /*00e2*/ 	.short	(.L_35 - .L_34)
.L_34:
        /*00e4*/ 	.word	0x00000008
.L_35:


//--------------------- .nv.callgraph             --------------------------
	.section	.nv.callgraph,"",@"SHT_CUDA_CALLGRAPH"
	.align	4
	.sectionentsize	8
	.align		4
        /*0000*/ 	.word	0x00000000
	.align		4
        /*0004*/ 	.word	0xffffffff
	.align		4
        /*0008*/ 	.word	0x00000000
	.align		4
        /*000c*/ 	.word	0xfffffffe
	.align		4
        /*0010*/ 	.word	0x00000000
	.align		4
        /*0014*/ 	.word	0xfffffffd
	.align		4
        /*0018*/ 	.word	0x00000000
	.align		4
        /*001c*/ 	.word	0xfffffffc


//--------------------- .text._Z28voxel_pooling_forward_kerneliiiiiiPKiPKfPfPi --------------------------
	.section	.text._Z28voxel_pooling_forward_kerneliiiiiiPKiPKfPfPi,"ax",@progbits
	.align	128
        .global         _Z28voxel_pooling_forward_kerneliiiiiiPKiPKfPfPi
        .type           _Z28voxel_pooling_forward_kerneliiiiiiPKiPKfPfPi,@function
        .size           _Z28voxel_pooling_forward_kerneliiiiiiPKiPKfPfPi,(.L_x_13 - _Z28voxel_pooling_forward_kerneliiiiiiPKiPKfPfPi)
        .other          _Z28voxel_pooling_forward_kerneliiiiiiPKiPKfPfPi,@"STO_CUDA_ENTRY STV_DEFAULT"
_Z28voxel_pooling_forward_kerneliiiiiiPKiPKfPfPi:
.text._Z28voxel_pooling_forward_kerneliiiiiiPKiPKfPfPi:
[----:B------:R-:W-:Y:S01]  /*0000*/  LDC R1, c[0x0][0x37c] ;  /* 0x0000df00ff017b82 */ /* 0x000fe20000000800 */
[----:B------:R-:W0:Y:S07]  /*0010*/  S2R R13, SR_TID.X ;  /* 0x00000000000d7919 */ /* 0x000e2e0000002100 */
[----:B------:R-:W1:Y:S01]  /*0020*/  LDC.64 R2, c[0x0][0x380] ;  /* 0x0000e000ff027b82 */ /* 0x000e620000000a00 */
[----:B------:R-:W2:Y:S01]  /*0030*/  LDCU.64 UR4, c[0x0][0x358] ;  /* 0x00006b00ff0477ac */ /* 0x000ea20008000a00 */
[----:B------:R-:W-:Y:S01]  /*0040*/  BSSY.RECONVERGENT B0, `(.L_x_0) ;  /* 0x000003c000007945 */ /* 0x000fe20003800200 */
[----:B------:R-:W0:Y:S01]  /*0050*/  S2R R14, SR_TID.Y ;  /* 0x00000000000e7919 */ /* 0x000e220000002200 */
[----:B------:R-:W3:Y:S01]  /*0060*/  S2R R11, SR_CTAID.X ;  /* 0x00000000000b7919 */ /* 0x000ee20000002500 */
[----:B-1----:R-:W-:-:S02]  /*0070*/  IMAD R12, R3, R2, RZ ;  /* 0x00000002030c7224 */ /* 0x002fc400078e02ff */
[----:B0-----:R-:W-:-:S04]  /*0080*/  IMAD R8, R14, 0x20, R13 ;  /* 0x000000200e087824 */ /* 0x001fc800078e020d */
[----:B---3--:R-:W-:-:S05]  /*0090*/  IMAD R5, R11, 0x80, R8 ;  /* 0x000000800b057824 */ /* 0x008fca00078e0208 */
[----:B------:R-:W-:-:S13]  /*00a0*/  ISETP.GE.AND P0, PT, R5, R12, PT ;  /* 0x0000000c0500720c */ /* 0x000fda0003f06270 */
[----:B--2---:R-:W-:Y:S05]  /*00b0*/  @P0 BRA `(.L_x_1) ;  /* 0x0000000000d00947 */ /* 0x004fea0003800000 */
[----:B------:R-:W0:Y:S01]  /*00c0*/  LDC.64 R6, c[0x0][0x398] ;  /* 0x0000e600ff067b82 */ /* 0x000e220000000a00 */
[----:B------:R-:W-:Y:S01]  /*00d0*/  IMAD R4, R5, 0x3, RZ ;  /* 0x0000000305047824 */ /* 0x000fe200078e02ff */
[----:B------:R-:W1:Y:S01]  /*00e0*/  S2R R15, SR_CgaCtaId ;  /* 0x00000000000f7919 */ /* 0x000e620000008800 */
[----:B------:R-:W2:Y:S02]  /*00f0*/  LDCU UR6, c[0x0][0x38c] ;  /* 0x00007180ff0677ac */ /* 0x000ea40008000800 */
[----:B0-----:R-:W-:-:S05]  /*0100*/  IMAD.WIDE.U32 R6, R4, 0x4, R6 ;  /* 0x0000000404067825 */ /* 0x001fca00078e0006 */
[----:B------:R-:W3:Y:S04]  /*0110*/  LDG.E R2, desc[UR4][R6.64] ;  /* 0x0000000406027981 */ /* 0x000ee8000c1e1900 */
[----:B------:R-:W4:Y:S04]  /*0120*/  LDG.E R0, desc[UR4][R6.64+0x4] ;  /* 0x0000040406007981 */ /* 0x000f28000c1e1900 */
[----:B------:R-:W5:Y:S01]  /*0130*/  LDG.E R9, desc[UR4][R6.64+0x8] ;  /* 0x0000080406097981 */ /* 0x000f62000c1e1900 */
[----:B------:R-:W-:-:S04]  /*0140*/  MOV R10, 0x400 ;  /* 0x00000400000a7802 */ /* 0x000fc80000000f00 */
[----:B-1----:R-:W-:-:S05]  /*0150*/  LEA R15, R15, R10, 0x18 ;  /* 0x0000000a0f0f7211 */ /* 0x002fca00078ec0ff */
[----:B------:R-:W-:-:S05]  /*0160*/  IMAD R15, R8, 0xc, R15 ;  /* 0x0000000c080f7824 */ /* 0x000fca00078e020f */
[----:B---3--:R0:W-:Y:S01]  /*0170*/  STS [R15], R2 ;  /* 0x000000020f007388 */ /* 0x0081e20000000800 */
[----:B--2---:R-:W-:-:S03]  /*0180*/  ISETP.GE.AND P0, PT, R2, UR6, PT ;  /* 0x0000000602007c0c */ /* 0x004fc6000bf06270 */
[----:B----4-:R0:W-:Y:S01]  /*0190*/  STS [R15+0x4], R0 ;  /* 0x000004000f007388 */ /* 0x0101e20000000800 */
[----:B------:R-:W-:-:S03]  /*01a0*/  ISETP.LT.OR P0, PT, R2, RZ, P0 ;  /* 0x000000ff0200720c */ /* 0x000fc60000701670 */
[----:B-----5:R0:W-:Y:S10]  /*01b0*/  STS [R15+0x8], R9 ;  /* 0x000008090f007388 */ /* 0x0201f40000000800 */
[----:B0-----:R-:W-:Y:S05]  /*01c0*/  @P0 BRA `(.L_x_1) ;  /* 0x00000000008c0947 */ /* 0x001fea0003800000 */
[----:B------:R-:W0:Y:S02]  /*01d0*/  LDCU.64 UR6, c[0x0][0x390] ;  /* 0x00007200ff0677ac */ /* 0x000e240008000a00 */
[C---:B0-----:R-:W-:Y:S02]  /*01e0*/  ISETP.GE.AND P1, PT, R9.reuse, UR7, PT ;  /* 0x0000000709007c0c */ /* 0x041fe4000bf26270 */
[C---:B------:R-:W-:Y:S02]  /*01f0*/  ISETP.GE.AND P0, PT, R0.reuse, UR6, PT ;  /* 0x0000000600007c0c */ /* 0x040fe4000bf06270 */
[----:B------:R-:W-:Y:S02]  /*0200*/  ISETP.LT.OR P1, PT, R9, RZ, P1 ;  /* 0x000000ff0900720c */ /* 0x000fe40000f21670 */
[----:B------:R-:W-:-:S04]  /*0210*/  ISETP.LT.OR P0, PT, R0, RZ, P0 ;  /* 0x000000ff0000720c */ /* 0x000fc80000701670 */
[----:B------:R-:W-:-:S13]  /*0220*/  PLOP3.LUT P0, PT, P0, P1, PT, 0xf8, 0x8f ;  /* 0x00000000008f781c */ /* 0x000fda0000703f70 */
[----:B------:R-:W-:Y:S05]  /*0230*/  @P0 BRA `(.L_x_1) ;  /* 0x0000000000700947 */ /* 0x000fea0003800000 */
[----:B------:R-:W-:-:S04]  /*0240*/  IABS R15, R3 ;  /* 0x00000003000f7213 */ /* 0x000fc80000000000 */
[----:B------:R-:W0:Y:S08]  /*0250*/  I2F.RP R8, R15 ;  /* 0x0000000f00087306 */ /* 0x000e300000209400 */
[----:B0-----:R-:W0:Y:S02]  /*0260*/  MUFU.RCP R8, R8 ;  /* 0x0000000800087308 */ /* 0x001e240000001000 */
[----:B0-----:R-:W-:-:S06]  /*0270*/  VIADD R6, R8, 0xffffffe ;  /* 0x0ffffffe08067836 */ /* 0x001fcc0000000000 */
[----:B------:R0:W1:Y:S02]  /*0280*/  F2I.FTZ.U32.TRUNC.NTZ R7, R6 ;  /* 0x0000000600077305 */ /* 0x000064000021f000 */
[----:B0-----:R-:W-:Y:S02]  /*0290*/  IMAD.MOV.U32 R6, RZ, RZ, RZ ;  /* 0x000000ffff067224 */ /* 0x001fe400078e00ff */
[----:B-1----:R-:W-:-:S04]  /*02a0*/  IMAD.MOV R10, RZ, RZ, -R7 ;  /* 0x000000ffff0a7224 */ /* 0x002fc800078e0a07 */
[----:B------:R-:W-:Y:S01]  /*02b0*/  IMAD R9, R10, R15, RZ ;  /* 0x0000000f0a097224 */ /* 0x000fe200078e02ff */
[----:B------:R-:W-:Y:S02]  /*02c0*/  IABS R10, R5 ;  /* 0x00000005000a7213 */ /* 0x000fe40000000000 */
[----:B------:R-:W-:Y:S01]  /*02d0*/  LOP3.LUT R5, R5, R3, RZ, 0x3c, !PT ;  /* 0x0000000305057212 */ /* 0x000fe200078e3cff */
[----:B------:R-:W-:-:S03]  /*02e0*/  IMAD.HI.U32 R7, R7, R9, R6 ;  /* 0x0000000907077227 */ /* 0x000fc600078e0006 */
[----:B------:R-:W-:-:S03]  /*02f0*/  ISETP.GE.AND P1, PT, R5, RZ, PT ;  /* 0x000000ff0500720c */ /* 0x000fc60003f26270 */
[----:B------:R-:W-:Y:S02]  /*0300*/  IMAD.HI.U32 R9, R7, R10, RZ ;  /* 0x0000000a07097227 */ /* 0x000fe400078e00ff */
[----:B------:R-:W0:Y:S03]  /*0310*/  LDC.64 R6, c[0x0][0x3b0] ;  /* 0x0000ec00ff067b82 */ /* 0x000e260000000a00 */
[----:B------:R-:W-:-:S05]  /*0320*/  IADD3 R8, PT, PT, -R9, RZ, RZ ;  /* 0x000000ff09087210 */ /* 0x000fca0007ffe1ff */
[----:B------:R-:W-:-:S05]  /*0330*/  IMAD R8, R15, R8, R10 ;  /* 0x000000080f087224 */ /* 0x000fca00078e020a */
[----:B------:R-:W-:Y:S01]  /*0340*/  ISETP.GT.U32.AND P2, PT, R15, R8, PT ;  /* 0x000000080f00720c */ /* 0x000fe20003f44070 */
[----:B0-----:R-:W-:-:S12]  /*0350*/  IMAD.WIDE.U32 R6, R4, 0x4, R6 ;  /* 0x0000000404067825 */ /* 0x001fd800078e0006 */
[----:B------:R-:W-:Y:S01]  /*0360*/  @!P2 IMAD.IADD R8, R8, 0x1, -R15 ;  /* 0x000000010808a824 */ /* 0x000fe200078e0a0f */
[----:B------:R0:W-:Y:S01]  /*0370*/  STG.E desc[UR4][R6.64+0x4], R0 ;  /* 0x0000040006007986 */ /* 0x0001e2000c101904 */
[----:B------:R-:W-:Y:S01]  /*0380*/  @!P2 VIADD R9, R9, 0x1 ;  /* 0x000000010909a836 */ /* 0x000fe20000000000 */
[----:B------:R-:W-:Y:S02]  /*0390*/  ISETP.NE.AND P2, PT, R3, RZ, PT ;  /* 0x000000ff0300720c */ /* 0x000fe40003f45270 */
[----:B------:R-:W-:Y:S01]  /*03a0*/  ISETP.GE.U32.AND P0, PT, R8, R15, PT ;  /* 0x0000000f0800720c */ /* 0x000fe20003f06070 */
[----:B------:R0:W-:-:S12]  /*03b0*/  STG.E desc[UR4][R6.64+0x8], R2 ;  /* 0x0000080206007986 */ /* 0x0001d8000c101904 */
[----:B------:R-:W-:-:S04]  /*03c0*/  @P0 VIADD R9, R9, 0x1 ;  /* 0x0000000109090836 */ /* 0x000fc80000000000 */
[----:B------:R-:W-:Y:S01]  /*03d0*/  @!P1 IMAD.MOV R9, RZ, RZ, -R9 ;  /* 0x000000ffff099224 */ /* 0x000fe200078e0a09 */
[----:B------:R-:W-:-:S05]  /*03e0*/  @!P2 LOP3.LUT R9, RZ, R3, RZ, 0x33, !PT ;  /* 0x00000003ff09a212 */ /* 0x000fca00078e33ff */
[----:B------:R0:W-:Y:S02]  /*03f0*/  STG.E desc[UR4][R6.64], R9 ;  /* 0x0000000906007986 */ /* 0x0001e4000c101904 */
.L_x_1:
[----:B------:R-:W-:Y:S05]  /*0400*/  BSYNC.RECONVERGENT B0 ;  /* 0x0000000000007941 */ /* 0x000fea0003800200 */
.L_x_0:
[----:B------:R-:W-:Y:S01]  /*0410*/  BAR.SYNC.DEFER_BLOCKING 0x0 ;  /* 0x0000000000007b1d */ /* 0x000fe20000010000 */
[----:B0-----:R-:W-:-:S04]  /*0420*/  LEA R9, R11, R14, 0x7 ;  /* 0x0000000e0b097211 */ /* 0x001fc800078e38ff */
[----:B------:R-:W-:-:S04]  /*0430*/  ISETP.GE.AND P0, PT, R9, R12, PT ;  /* 0x0000000c0900720c */ /* 0x000fc80003f06270 */
[----:B------:R-:W-:-:S13]  /*0440*/  ISETP.GT.U32.OR P0, PT, R14, 0x7f, P0 ;  /* 0x0000007f0e00780c */ /* 0x000fda0000704470 */
[----:B------:R-:W-:Y:S05]  /*0450*/  @P0 EXIT ;  /* 0x000000000000094d */ /* 0x000fea0003800000 */
[----:B------:R-:W0:Y:S01]  /*0460*/  LDCU UR6, c[0x0][0x388] ;  /* 0x00007100ff0677ac */ /* 0x000e220008000800 */
[----:B------:R-:W-:-:S05]  /*0470*/  LOP3.LUT R10, RZ, R13, RZ, 0x33, !PT ;  /* 0x0000000dff0a7212 */ /* 0x000fca00078e33ff */
[----:B0-----:R-:W-:-:S05]  /*0480*/  VIADD R10, R10, UR6 ;  /* 0x000000060a0a7c36 */ /* 0x001fca0008000000 */
[----:B------:R-:W-:-:S04]  /*0490*/  LEA.HI R6, R10, 0x1, RZ, 0x1b ;  /* 0x000000010a067811 */ /* 0x000fc800078fd8ff */
[C---:B------:R-:W-:Y:S02]  /*04a0*/  LOP3.LUT R0, R6.reuse, 0xffffff0, RZ, 0xc0, !PT ;  /* 0x0ffffff006007812 */ /* 0x040fe400078ec0ff */
[C---:B------:R-:W-:Y:S02]  /*04b0*/  LOP3.LUT R8, R6.reuse, 0xf, RZ, 0xc0, !PT ;  /* 0x0000000f06087812 */ /* 0x040fe400078ec0ff */
[C---:B------:R-:W-:Y:S01]  /*04c0*/  LOP3.LUT R7, R6.reuse, 0x7, RZ, 0xc0, !PT ;  /* 0x0000000706077812 */ /* 0x040fe200078ec0ff */
[----:B------:R-:W-:Y:S01]  /*04d0*/  IMAD.MOV R0, RZ, RZ, -R0 ;  /* 0x000000ffff007224 */ /* 0x000fe200078e0a00 */
[----:B------:R-:W-:-:S07]  /*04e0*/  LOP3.LUT R6, R6, 0x3, RZ, 0xc0, !PT ;  /* 0x0000000306067812 */ /* 0x000fce00078ec0ff */
.L_x_11:
[----:B0--3--:R-:W0:Y:S01]  /*04f0*/  S2R R3, SR_CgaCtaId ;  /* 0x0000000000037919 */ /* 0x009e220000008800 */
[----:B------:R-:W-:Y:S01]  /*0500*/  MOV R2, 0x400 ;  /* 0x0000040000027802 */ /* 0x000fe20000000f00 */
[----:B------:R-:W1:Y:S01]  /*0510*/  LDC.64 R4, c[0x0][0x390] ;  /* 0x0000e400ff047b82 */ /* 0x000e620000000a00 */
[----:B------:R-:W-:Y:S02]  /*0520*/  BSSY.RECONVERGENT B0, `(.L_x_2) ;  /* 0x00000a3000007945 */ /* 0x000fe40003800200 */
[----:B0-----:R-:W-:-:S05]  /*0530*/  LEA R3, R3, R2, 0x18 ;  /* 0x0000000203037211 */ /* 0x001fca00078ec0ff */
[----:B--2-4-:R-:W-:Y:S02]  /*0540*/  IMAD R16, R14, 0xc, R3 ;  /* 0x0000000c0e107824 */ /* 0x014fe400078e0203 */
[----:B------:R-:W0:Y:S03]  /*0550*/  LDC.64 R2, c[0x0][0x388] ;  /* 0x0000e200ff027b82 */ /* 0x000e260000000a00 */
[----:B------:R-:W1:Y:S04]  /*0560*/  LDS R20, [R16+0x8] ;  /* 0x0000080010147984 */ /* 0x000e680000000800 */
[----:B------:R-:W2:Y:S04]  /*0570*/  LDS R15, [R16+0x4] ;  /* 0x00000400100f7984 */ /* 0x000ea80000000800 */
[----:B------:R-:W0:Y:S01]  /*0580*/  LDS R18, [R16] ;  /* 0x0000000010127984 */ /* 0x000e220000000800 */
[----:B-1----:R-:W-:-:S02]  /*0590*/  ISETP.GE.AND P1, PT, R20, R5, PT ;  /* 0x000000051400720c */ /* 0x002fc40003f26270 */
[C---:B--2---:R-:W-:Y:S02]  /*05a0*/  ISETP.GE.AND P2, PT, R15.reuse, R4, PT ;  /* 0x000000040f00720c */ /* 0x044fe40003f46270 */
[----:B------:R-:W-:Y:S02]  /*05b0*/  ISETP.LT.OR P1, PT, R20, RZ, P1 ;  /* 0x000000ff1400720c */ /* 0x000fe40000f21670 */
[C---:B0-----:R-:W-:Y:S02]  /*05c0*/  ISETP.GE.AND P0, PT, R18.reuse, R3, PT ;  /* 0x000000031200720c */ /* 0x041fe40003f06270 */
[----:B------:R-:W-:Y:S02]  /*05d0*/  ISETP.LT.OR P2, PT, R15, RZ, P2 ;  /* 0x000000ff0f00720c */ /* 0x000fe40001741670 */
[----:B------:R-:W-:-:S04]  /*05e0*/  ISETP.LT.OR P0, PT, R18, RZ, P0 ;  /* 0x000000ff1200720c */ /* 0x000fc80000701670 */
[----:B------:R-:W-:-:S04]  /*05f0*/  PLOP3.LUT P0, PT, P1, P0, P2, 0xfe, 0x0 ;  /* 0x000000000000781c */ /* 0x000fc80000f01f26 */
[----:B------:R-:W-:-:S13]  /*0600*/  ISETP.GE.OR P0, PT, R13, R2, P0 ;  /* 0x000000020d00720c */ /* 0x000fda0000706670 */
[----:B------:R-:W-:Y:S05]  /*0610*/  @P0 BRA `(.L_x_3) ;  /* 0x00000008004c0947 */ /* 0x000fea0003800000 */
[----:B------:R-:W0:Y:S01]  /*0620*/  LDC R20, c[0x0][0x384] ;  /* 0x0000e100ff147b82 */ /* 0x000e220000000800 */
[----:B------:R-:W-:Y:S01]  /*0630*/  IABS R22, R9 ;  /* 0x0000000900167213 */ /* 0x000fe20000000000 */
[----:B------:R-:W-:Y:S01]  /*0640*/  BSSY.RECONVERGENT B1, `(.L_x_4) ;  /* 0x000004b000017945 */ /* 0x000fe20003800200 */
[----:B0-----:R-:W-:-:S04]  /*0650*/  IABS R5, R20 ;  /* 0x0000001400057213 */ /* 0x001fc80000000000 */
[----:B------:R-:W0:Y:S08]  /*0660*/  I2F.RP R19, R5 ;  /* 0x0000000500137306 */ /* 0x000e300000209400 */
[----:B0-----:R-:W0:Y:S02]  /*0670*/  MUFU.RCP R19, R19 ;  /* 0x0000001300137308 */ /* 0x001e240000001000 */
[----:B0-----:R-:W-:-:S06]  /*0680*/  VIADD R21, R19, 0xffffffe ;  /* 0x0ffffffe13157836 */ /* 0x001fcc0000000000 */
[----:B------:R-:W0:Y:S02]  /*0690*/  F2I.FTZ.U32.TRUNC.NTZ R17, R21 ;  /* 0x0000001500117305 */ /* 0x000e24000021f000 */
[----:B0-----:R-:W-:-:S04]  /*06a0*/  IMAD.MOV R16, RZ, RZ, -R17 ;  /* 0x000000ffff107224 */ /* 0x001fc800078e0a11 */
[----:B------:R-:W-:Y:S02]  /*06b0*/  IMAD R23, R16, R5, RZ ;  /* 0x0000000510177224 */ /* 0x000fe400078e02ff */
[----:B------:R-:W-:-:S05]  /*06c0*/  HFMA2 R16, -RZ, RZ, 0, 0 ;  /* 0x00000000ff107431 */ /* 0x000fca00000001ff */
[----:B------:R-:W-:-:S06]  /*06d0*/  IMAD.HI.U32 R23, R17, R23, R16 ;  /* 0x0000001711177227 */ /* 0x000fcc00078e0010 */
[----:B------:R-:W-:-:S04]  /*06e0*/  IMAD.HI.U32 R16, R23, R22, RZ ;  /* 0x0000001617107227 */ /* 0x000fc800078e00ff */
[----:B------:R-:W-:-:S04]  /*06f0*/  IMAD.MOV R17, RZ, RZ, -R16 ;  /* 0x000000ffff117224 */ /* 0x000fc800078e0a10 */
[----:B------:R-:W-:-:S05]  /*0700*/  IMAD R22, R5, R17, R22 ;  /* 0x0000001105167224 */ /* 0x000fca00078e0216 */
[----:B------:R-:W-:-:S13]  /*0710*/  ISETP.GT.U32.AND P2, PT, R5, R22, PT ;  /* 0x000000160500720c */ /* 0x000fda0003f44070 */
[----:B------:R-:W-:Y:S02]  /*0720*/  @!P2 IMAD.IADD R22, R22, 0x1, -R5 ;  /* 0x000000011616a824 */ /* 0x000fe400078e0a05 */
[----:B------:R-:W-:Y:S01]  /*0730*/  @!P2 VIADD R16, R16, 0x1 ;  /* 0x000000011010a836 */ /* 0x000fe20000000000 */
[----:B------:R-:W-:Y:S02]  /*0740*/  ISETP.NE.AND P2, PT, R20, RZ, PT ;  /* 0x000000ff1400720c */ /* 0x000fe40003f45270 */
[----:B------:R-:W-:Y:S02]  /*0750*/  ISETP.GE.U32.AND P1, PT, R22, R5, PT ;  /* 0x000000051600720c */ /* 0x000fe40003f26070 */
[----:B------:R-:W-:-:S04]  /*0760*/  LOP3.LUT R5, R9, R20, RZ, 0x3c, !PT ;  /* 0x0000001409057212 */ /* 0x000fc800078e3cff */
[----:B------:R-:W-:-:S07]  /*0770*/  ISETP.GE.AND P0, PT, R5, RZ, PT ;  /* 0x000000ff0500720c */ /* 0x000fce0003f06270 */
[----:B------:R-:W-:Y:S01]  /*0780*/  @P1 VIADD R16, R16, 0x1 ;  /* 0x0000000110101836 */ /* 0x000fe20000000000 */
[----:B------:R-:W-:-:S05]  /*0790*/  ISETP.NE.AND P1, PT, R8, RZ, PT ;  /* 0x000000ff0800720c */ /* 0x000fca0003f25270 */
[----:B------:R-:W-:Y:S02]  /*07a0*/  @!P0 IADD3 R16, PT, PT, -R16, RZ, RZ ;  /* 0x000000ff10108210 */ /* 0x000fe40007ffe1ff */
[----:B------:R-:W-:Y:S02]  /*07b0*/  ISETP.GE.U32.AND P0, PT, R10, 0x1e0, PT ;  /* 0x000001e00a00780c */ /* 0x000fe40003f06070 */
[----:B------:R-:W-:-:S05]  /*07c0*/  @!P2 LOP3.LUT R16, RZ, R20, RZ, 0x33, !PT ;  /* 0x00000014ff10a212 */ /* 0x000fca00078e33ff */
[----:B------:R-:W-:Y:S02]  /*07d0*/  IMAD R4, R16, R4, R15 ;  /* 0x0000000410047224 */ /* 0x000fe400078e020f */
[----:B------:R-:W-:Y:S02]  /*07e0*/  IMAD.MOV.U32 R15, RZ, RZ, R13 ;  /* 0x000000ffff0f7224 */ /* 0x000fe400078e000d */
[----:B------:R-:W-:Y:S02]  /*07f0*/  IMAD R3, R4, R3, R18 ;  /* 0x0000000304037224 */ /* 0x000fe400078e0212 */
[----:B------:R-:W-:Y:S05]  /*0800*/  @!P0 BRA `(.L_x_5) ;  /* 0x0000000000b88947 */ /* 0x000fea0003800000 */
[-CC-:B------:R-:W-:Y:S02]  /*0810*/  IMAD R19, R3, R2.reuse, R13.reuse ;  /* 0x0000000203137224 */ /* 0x180fe400078e020d */
[--C-:B------:R-:W-:Y:S02]  /*0820*/  IMAD R21, R9, R2, R13.reuse ;  /* 0x0000000209157224 */ /* 0x100fe400078e020d */
[----:B------:R-:W-:Y:S02]  /*0830*/  IMAD.MOV.U32 R18, RZ, RZ, R0 ;  /* 0x000000ffff127224 */ /* 0x000fe400078e0000 */
[----:B------:R-:W-:-:S07]  /*0840*/  IMAD.MOV.U32 R15, RZ, RZ, R13 ;  /* 0x000000ffff0f7224 */ /* 0x000fce00078e000d */
.L_x_6:
[----:B------:R-:W0:Y:S08]  /*0850*/  LDC.64 R4, c[0x0][0x3a0] ;  /* 0x0000e800ff047b82 */ /* 0x000e300000000a00 */
[----:B----4-:R-:W1:Y:S01]  /*0860*/  LDC.64 R16, c[0x0][0x3a8] ;  /* 0x0000ea00ff107b82 */ /* 0x010e620000000a00 */
[----:B0-----:R-:W-:-:S05]  /*0870*/  IMAD.WIDE R4, R21, 0x4, R4 ;  /* 0x0000000415047825 */ /* 0x001fca00078e0204 */
[----:B------:R-:W2:Y:S01]  /*0880*/  LDG.E R23, desc[UR4][R4.64] ;  /* 0x0000000404177981 */ /* 0x000ea2000c1e1900 */
[----:B-1----:R-:W-:-:S05]  /*0890*/  IMAD.WIDE R16, R19, 0x4, R16 ;  /* 0x0000000413107825 */ /* 0x002fca00078e0210 */
[----:B--2---:R0:W-:Y:S04]  /*08a0*/  REDG.E.ADD.F32.FTZ.RN.STRONG.GPU desc[UR4][R16.64], R23 ;  /* 0x00000017100079a6 */ /* 0x0041e8000c12f304 */
[----:B------:R-:W2:Y:S04]  /*08b0*/  LDG.E R25, desc[UR4][R4.64+0x80] ;  /* 0x0000800404197981 */ /* 0x000ea8000c1e1900 */
[----:B--2---:R1:W-:Y:S04]  /*08c0*/  REDG.E.ADD.F32.FTZ.RN.STRONG.GPU desc[UR4][R16.64+0x80], R25 ;  /* 0x00008019100079a6 */ /* 0x0043e8000c12f304 */
[----:B------:R-:W2:Y:S04]  /*08d0*/  LDG.E R27, desc[UR4][R4.64+0x100] ;  /* 0x00010004041b7981 */ /* 0x000ea8000c1e1900 */
[----:B--2---:R2:W-:Y:S04]  /*08e0*/  REDG.E.ADD.F32.FTZ.RN.STRONG.GPU desc[UR4][R16.64+0x100], R27 ;  /* 0x0001001b100079a6 */ /* 0x0045e8000c12f304 */
[----:B------:R-:W3:Y:S04]  /*08f0*/  LDG.E R29, desc[UR4][R4.64+0x180] ;  /* 0x00018004041d7981 */ /* 0x000ee8000c1e1900 */
[----:B---3--:R3:W-:Y:S04]  /*0900*/  REDG.E.ADD.F32.FTZ.RN.STRONG.GPU desc[UR4][R16.64+0x180], R29 ;  /* 0x0001801d100079a6 */ /* 0x0087e8000c12f304 */
[----:B------:R-:W4:Y:S04]  /*0910*/  LDG.E R20, desc[UR4][R4.64+0x200] ;  /* 0x0002000404147981 */ /* 0x000f28000c1e1900 */
[----:B----4-:R4:W-:Y:S04]  /*0920*/  REDG.E.ADD.F32.FTZ.RN.STRONG.GPU desc[UR4][R16.64+0x200], R20 ;  /* 0x00020014100079a6 */ /* 0x0109e8000c12f304 */
[----:B------:R-:W5:Y:S04]  /*0930*/  LDG.E R22, desc[UR4][R4.64+0x280] ;  /* 0x0002800404167981 */ /* 0x000f68000c1e1900 */
[----:B-----5:R5:W-:Y:S04]  /*0940*/  REDG.E.ADD.F32.FTZ.RN.STRONG.GPU desc[UR4][R16.64+0x280], R22 ;  /* 0x00028016100079a6 */ /* 0x020be8000c12f304 */
[----:B0-----:R-:W2:Y:S04]  /*0950*/  LDG.E R23, desc[UR4][R4.64+0x300] ;  /* 0x0003000404177981 */ /* 0x001ea8000c1e1900 */
[----:B--2---:R0:W-:Y:S04]  /*0960*/  REDG.E.ADD.F32.FTZ.RN.STRONG.GPU desc[UR4][R16.64+0x300], R23 ;  /* 0x00030017100079a6 */ /* 0x0041e8000c12f304 */
[----:B-1----:R-:W2:Y:S04]  /*0970*/  LDG.E R25, desc[UR4][R4.64+0x380] ;  /* 0x0003800404197981 */ /* 0x002ea8000c1e1900 */
[----:B--2---:R1:W-:Y:S04]  /*0980*/  REDG.E.ADD.F32.FTZ.RN.STRONG.GPU desc[UR4][R16.64+0x380], R25 ;  /* 0x00038019100079a6 */ /* 0x0043e8000c12f304 */
[----:B------:R-:W2:Y:S04]  /*0990*/  LDG.E R27, desc[UR4][R4.64+0x400] ;  /* 0x00040004041b7981 */ /* 0x000ea8000c1e1900 */
[----:B--2---:R2:W-:Y:S04]  /*09a0*/  REDG.E.ADD.F32.FTZ.RN.STRONG.GPU desc[UR4][R16.64+0x400], R27 ;  /* 0x0004001b100079a6 */ /* 0x0045e8000c12f304 */
[----:B---3--:R-:W3:Y:S04]  /*09b0*/  LDG.E R29, desc[UR4][R4.64+0x480] ;  /* 0x00048004041d7981 */ /* 0x008ee8000c1e1900 */
[----:B---3--:R3:W-:Y:S04]  /*09c0*/  REDG.E.ADD.F32.FTZ.RN.STRONG.GPU desc[UR4][R16.64+0x480], R29 ;  /* 0x0004801d100079a6 */ /* 0x0087e8000c12f304 */
[----:B----4-:R-:W4:Y:S04]  /*09d0*/  LDG.E R20, desc[UR4][R4.64+0x500] ;  /* 0x0005000404147981 */ /* 0x010f28000c1e1900 */
[----:B----4-:R4:W-:Y:S04]  /*09e0*/  REDG.E.ADD.F32.FTZ.RN.STRONG.GPU desc[UR4][R16.64+0x500], R20 ;  /* 0x00050014100079a6 */ /* 0x0109e8000c12f304 */
[----:B-----5:R-:W5:Y:S04]  /*09f0*/  LDG.E R22, desc[UR4][R4.64+0x580] ;  /* 0x0005800404167981 */ /* 0x020f68000c1e1900 */
[----:B-----5:R4:W-:Y:S04]  /*0a00*/  REDG.E.ADD.F32.FTZ.RN.STRONG.GPU desc[UR4][R16.64+0x580], R22 ;  /* 0x00058016100079a6 */ /* 0x0209e8000c12f304 */
[----:B0-----:R-:W5:Y:S04]  /*0a10*/  LDG.E R23, desc[UR4][R4.64+0x600] ;  /* 0x0006000404177981 */ /* 0x001f68000c1e1900 */
[----:B-----5:R4:W-:Y:S04]  /*0a20*/  REDG.E.ADD.F32.FTZ.RN.STRONG.GPU desc[UR4][R16.64+0x600], R23 ;  /* 0x00060017100079a6 */ /* 0x0209e8000c12f304 */
[----:B-1----:R-:W5:Y:S04]  /*0a30*/  LDG.E R25, desc[UR4][R4.64+0x680] ;  /* 0x0006800404197981 */ /* 0x002f68000c1e1900 */
[----:B-----5:R4:W-:Y:S04]  /*0a40*/  REDG.E.ADD.F32.FTZ.RN.STRONG.GPU desc[UR4][R16.64+0x680], R25 ;  /* 0x00068019100079a6 */ /* 0x0209e8000c12f304 */
[----:B--2---:R-:W2:Y:S01]  /*0a50*/  LDG.E R27, desc[UR4][R4.64+0x700] ;  /* 0x00070004041b7981 */ /* 0x004ea2000c1e1900 */
[----:B------:R-:W-:-:S04]  /*0a60*/  IADD3 R18, PT, PT, R18, 0x10, RZ ;  /* 0x0000001012127810 */ /* 0x000fc80007ffe0ff */
[----:B------:R-:W-:Y:S01]  /*0a70*/  ISETP.NE.AND P0, PT, R18, RZ, PT ;  /* 0x000000ff1200720c */ /* 0x000fe20003f05270 */
[----:B--2---:R4:W-:Y:S04]  /*0a80*/  REDG.E.ADD.F32.FTZ.RN.STRONG.GPU desc[UR4][R16.64+0x700], R27 ;  /* 0x0007001b100079a6 */ /* 0x0049e8000c12f304 */
[----:B---3--:R-:W2:Y:S01]  /*0a90*/  LDG.E R29, desc[UR4][R4.64+0x780] ;  /* 0x00078004041d7981 */ /* 0x008ea2000c1e1900 */
[----:B------:R-:W-:Y:S02]  /*0aa0*/  VIADD R15, R15, 0x200 ;  /* 0x000002000f0f7836 */ /* 0x000fe40000000000 */
[----:B------:R-:W-:Y:S02]  /*0ab0*/  VIADD R19, R19, 0x200 ;  /* 0x0000020013137836 */ /* 0x000fe40000000000 */
[----:B------:R-:W-:Y:S01]  /*0ac0*/  VIADD R21, R21, 0x200 ;  /* 0x0000020015157836 */ /* 0x000fe20000000000 */
[----:B--2---:R4:W-:Y:S02]  /*0ad0*/  REDG.E.ADD.F32.FTZ.RN.STRONG.GPU desc[UR4][R16.64+0x780], R29 ;  /* 0x0007801d100079a6 */ /* 0x0049e4000c12f304 */
[----:B------:R-:W-:Y:S05]  /*0ae0*/  @P0 BRA `(.L_x_6) ;  /* 0xfffffffc00580947 */ /* 0x000fea000383ffff */
.L_x_5:
[----:B------:R-:W-:Y:S05]  /*0af0*/  BSYNC.RECONVERGENT B1 ;  /* 0x0000000000017941 */ /* 0x000fea0003800200 */
.L_x_4:
[----:B------:R-:W-:Y:S05]  /*0b00*/  @!P1 BRA `(.L_x_3) ;  /* 0x0000000400109947 */ /* 0x000fea0003800000 */
[----:B------:R-:W-:Y:S01]  /*0b10*/  IADD3 R4, PT, PT, R8, -0x1, RZ ;  /* 0xffffffff08047810 */ /* 0x000fe20007ffe0ff */
[----:B------:R-:W-:Y:S01]  /*0b20*/  BSSY.RECONVERGENT B1, `(.L_x_7) ;  /* 0x000001b000017945 */ /* 0x000fe20003800200 */
[----:B------:R-:W-:Y:S02]  /*0b30*/  ISETP.NE.AND P1, PT, R7, RZ, PT ;  /* 0x000000ff0700720c */ /* 0x000fe40003f25270 */
[----:B------:R-:W-:-:S13]  /*0b40*/  ISETP.GE.U32.AND P0, PT, R4, 0x7, PT ;  /* 0x000000070400780c */ /* 0x000fda0003f06070 */
[----:B------:R-:W-:Y:S05]  /*0b50*/  @!P0 BRA `(.L_x_8) ;  /* 0x00000000005c8947 */ /* 0x000fea0003800000 */
[----:B------:R-:W0:Y:S01]  /*0b60*/  LDC.64 R4, c[0x0][0x3a0] ;  /* 0x0000e800ff047b82 */ /* 0x000e220000000a00 */
[----:B----4-:R-:W-:-:S04]  /*0b70*/  IMAD R17, R9, R2, R15 ;  /* 0x0000000209117224 */ /* 0x010fc800078e020f */
[----:B0-----:R-:W-:-:S03]  /*0b80*/  IMAD.WIDE R4, R17, 0x4, R4 ;  /* 0x0000000411047825 */ /* 0x001fc600078e0204 */
[----:B------:R-:W0:Y:S02]  /*0b90*/  LDC.64 R16, c[0x0][0x3a8] ;  /* 0x0000ea00ff107b82 */ /* 0x000e240000000a00 */
[----:B------:R-:W2:Y:S01]  /*0ba0*/  LDG.E R21, desc[UR4][R4.64] ;  /* 0x0000000404157981 */ /* 0x000ea2000c1e1900 */
[----:B------:R-:W-:-:S04]  /*0bb0*/  IMAD R19, R3, R2, R15 ;  /* 0x0000000203137224 */ /* 0x000fc800078e020f */
[----:B0-----:R-:W-:-:S05]  /*0bc0*/  IMAD.WIDE R16, R19, 0x4, R16 ;  /* 0x0000000413107825 */ /* 0x001fca00078e0210 */
[----:B--2---:R0:W-:Y:S04]  /*0bd0*/  REDG.E.ADD.F32.FTZ.RN.STRONG.GPU desc[UR4][R16.64], R21 ;  /* 0x00000015100079a6 */ /* 0x0041e8000c12f304 */
[----:B------:R-:W2:Y:S04]  /*0be0*/  LDG.E R19, desc[UR4][R4.64+0x80] ;  /* 0x0000800404137981 */ /* 0x000ea8000c1e1900 */
[----:B--2---:R1:W-:Y:S04]  /*0bf0*/  REDG.E.ADD.F32.FTZ.RN.STRONG.GPU desc[UR4][R16.64+0x80], R19 ;  /* 0x00008013100079a6 */ /* 0x0043e8000c12f304 */
[----:B------:R-:W2:Y:S04]  /*0c00*/  LDG.E R23, desc[UR4][R4.64+0x100] ;  /* 0x0001000404177981 */ /* 0x000ea8000c1e1900 */
[----:B--2---:R2:W-:Y:S04]  /*0c10*/  REDG.E.ADD.F32.FTZ.RN.STRONG.GPU desc[UR4][R16.64+0x100], R23 ;  /* 0x00010017100079a6 */ /* 0x0045e8000c12f304 */
[----:B------:R-:W3:Y:S04]  /*0c20*/  LDG.E R25, desc[UR4][R4.64+0x180] ;  /* 0x0001800404197981 */ /* 0x000ee8000c1e1900 */
[----:B---3--:R2:W-:Y:S04]  /*0c30*/  REDG.E.ADD.F32.FTZ.RN.STRONG.GPU desc[UR4][R16.64+0x180], R25 ;  /* 0x00018019100079a6 */ /* 0x0085e8000c12f304 */
[----:B------:R-:W3:Y:S04]  /*0c40*/  LDG.E R27, desc[UR4][R4.64+0x200] ;  /* 0x00020004041b7981 */ /* 0x000ee8000c1e1900 */
[----:B---3--:R2:W-:Y:S04]  /*0c50*/  REDG.E.ADD.F32.FTZ.RN.STRONG.GPU desc[UR4][R16.64+0x200], R27 ;  /* 0x0002001b100079a6 */ /* 0x0085e8000c12f304 */
[----:B------:R-:W3:Y:S04]  /*0c60*/  LDG.E R29, desc[UR4][R4.64+0x280] ;  /* 0x00028004041d7981 */ /* 0x000ee8000c1e1900 */
[----:B---3--:R2:W-:Y:S04]  /*0c70*/  REDG.E.ADD.F32.FTZ.RN.STRONG.GPU desc[UR4][R16.64+0x280], R29 ;  /* 0x0002801d100079a6 */ /* 0x0085e8000c12f304 */
[----:B0-----:R-:W3:Y:S04]  /*0c80*/  LDG.E R21, desc[UR4][R4.64+0x300] ;  /* 0x0003000404157981 */ /* 0x001ee8000c1e1900 */
[----:B---3--:R2:W-:Y:S04]  /*0c90*/  REDG.E.ADD.F32.FTZ.RN.STRONG.GPU desc[UR4][R16.64+0x300], R21 ;  /* 0x00030015100079a6 */ /* 0x0085e8000c12f304 */
[----:B-1----:R-:W3:Y:S01]  /*0ca0*/  LDG.E R19, desc[UR4][R4.64+0x380] ;  /* 0x0003800404137981 */ /* 0x002ee2000c1e1900 */
[----:B------:R-:W-:-:S03]  /*0cb0*/  VIADD R15, R15, 0x100 ;  /* 0x000001000f0f7836 */ /* 0x000fc60000000000 */
[----:B---3--:R2:W-:Y:S04]  /*0cc0*/  REDG.E.ADD.F32.FTZ.RN.STRONG.GPU desc[UR4][R16.64+0x380], R19 ;  /* 0x00038013100079a6 */ /* 0x0085e8000c12f304 */
.L_x_8:
[----:B------:R-:W-:Y:S05]  /*0cd0*/  BSYNC.RECONVERGENT B1 ;  /* 0x0000000000017941 */ /* 0x000fea0003800200 */
.L_x_7:
[----:B------:R-:W-:Y:S05]  /*0ce0*/  @!P1 BRA `(.L_x_3) ;  /* 0x0000000000989947 */ /* 0x000fea0003800000 */
[----:B------:R-:W-:Y:S01]  /*0cf0*/  VIADD R4, R7, 0xffffffff ;  /* 0xffffffff07047836 */ /* 0x000fe20000000000 */
[----:B------:R-:W-:Y:S01]  /*0d00*/  BSSY.RECONVERGENT B1, `(.L_x_9) ;  /* 0x0000013000017945 */ /* 0x000fe20003800200 */
[----:B------:R-:W-:-:S03]  /*0d10*/  ISETP.NE.AND P1, PT, R6, RZ, PT ;  /* 0x000000ff0600720c */ /* 0x000fc60003f25270 */
[----:B------:R-:W-:-:S13]  /*0d20*/  ISETP.GE.U32.AND P0, PT, R4, 0x3, PT ;  /* 0x000000030400780c */ /* 0x000fda0003f06070 */
[----:B------:R-:W-:Y:S05]  /*0d30*/  @!P0 BRA `(.L_x_10) ;  /* 0x00000000003c8947 */ /* 0x000fea0003800000 */
[----:B------:R-:W0:Y:S01]  /*0d40*/  LDC.64 R4, c[0x0][0x3a0] ;  /* 0x0000e800ff047b82 */ /* 0x000e220000000a00 */
[----:B--2-4-:R-:W-:-:S04]  /*0d50*/  IMAD R17, R9, R2, R15 ;  /* 0x0000000209117224 */ /* 0x014fc800078e020f */
        /* <DEDUP_REMOVED lines=10> */
[----:B------:R-:W2:Y:S01]  /*0e00*/  LDG.E R25, desc[UR4][R4.64+0x180] ;  /* 0x0001800404197981 */ /* 0x000ea2000c1e1900 */
[----:B------:R-:W-:-:S03]  /*0e10*/  VIADD R15, R15, 0x80 ;  /* 0x000000800f0f7836 */ /* 0x000fc60000000000 */
[----:B--2---:R0:W-:Y:S04]  /*0e20*/  REDG.E.ADD.F32.FTZ.RN.STRONG.GPU desc[UR4][R16.64+0x180], R25 ;  /* 0x00018019100079a6 */ /* 0x0041e8000c12f304 */
.L_x_10:
[----:B------:R-:W-:Y:S05]  /*0e30*/  BSYNC.RECONVERGENT B1 ;  /* 0x0000000000017941 */ /* 0x000fea0003800200 */
.L_x_9:
[----:B------:R-:W-:Y:S05]  /*0e40*/  @!P1 BRA `(.L_x_3) ;  /* 0x0000000000409947 */ /* 0x000fea0003800000 */
[----:B------:R-:W1:Y:S01]  /*0e50*/  LDC.64 R4, c[0x0][0x3a0] ;  /* 0x0000e800ff047b82 */ /* 0x000e620000000a00 */
[----:B------:R-:W-:-:S07]  /*0e60*/  IMAD R9, R9, R2, R15 ;  /* 0x0000000209097224 */ /* 0x000fce00078e020f */
[----:B0-2-4-:R-:W0:Y:S01]  /*0e70*/  LDC.64 R16, c[0x0][0x3a8] ;  /* 0x0000ea00ff107b82 */ /* 0x015e220000000a00 */
[----:B-1----:R-:W-:-:S05]  /*0e80*/  IMAD.WIDE R4, R9, 0x4, R4 ;  /* 0x0000000409047825 */ /* 0x002fca00078e0204 */
[----:B------:R-:W2:Y:S01]  /*0e90*/  LDG.E R9, desc[UR4][R4.64] ;  /* 0x0000000404097981 */ /* 0x000ea2000c1e1900 */
[----:B------:R-:W-:Y:S01]  /*0ea0*/  ISETP.NE.AND P0, PT, R6, 0x1, PT ;  /* 0x000000010600780c */ /* 0x000fe20003f05270 */
[----:B------:R-:W-:-:S04]  /*0eb0*/  IMAD R3, R3, R2, R15 ;  /* 0x0000000203037224 */ /* 0x000fc800078e020f */
[----:B0-----:R-:W-:-:S05]  /*0ec0*/  IMAD.WIDE R16, R3, 0x4, R16 ;  /* 0x0000000403107825 */ /* 0x001fca00078e0210 */
[----:B--2---:R1:W-:Y:S03]  /*0ed0*/  REDG.E.ADD.F32.FTZ.RN.STRONG.GPU desc[UR4][R16.64], R9 ;  /* 0x00000009100079a6 */ /* 0x0043e6000c12f304 */
[----:B------:R-:W-:Y:S05]  /*0ee0*/  @!P0 BRA `(.L_x_3) ;  /* 0x0000000000188947 */ /* 0x000fea0003800000 */
[----:B------:R-:W2:Y:S01]  /*0ef0*/  LDG.E R3, desc[UR4][R4.64+0x80] ;  /* 0x0000800404037981 */ /* 0x000ea2000c1e1900 */
[----:B------:R-:W-:-:S03]  /*0f00*/  ISETP.NE.AND P0, PT, R6, 0x2, PT ;  /* 0x000000020600780c */ /* 0x000fc60003f05270 */
[----:B--2---:R3:W-:Y:S10]  /*0f10*/  REDG.E.ADD.F32.FTZ.RN.STRONG.GPU desc[UR4][R16.64+0x80], R3 ;  /* 0x00008003100079a6 */ /* 0x0047f4000c12f304 */
[----:B------:R-:W-:Y:S05]  /*0f20*/  @!P0 BRA `(.L_x_3) ;  /* 0x0000000000088947 */ /* 0x000fea0003800000 */
[----:B------:R-:W2:Y:S04]  /*0f30*/  LDG.E R5, desc[UR4][R4.64+0x100] ;  /* 0x0001000404057981 */ /* 0x000ea8000c1e1900 */
[----:B--2---:R0:W-:Y:S02]  /*0f40*/  REDG.E.ADD.F32.FTZ.RN.STRONG.GPU desc[UR4][R16.64+0x100], R5 ;  /* 0x00010005100079a6 */ /* 0x0041e4000c12f304 */
.L_x_3:
[----:B------:R-:W-:Y:S05]  /*0f50*/  BSYNC.RECONVERGENT B0 ;  /* 0x0000000000007941 */ /* 0x000fea0003800200 */
.L_x_2:
[C---:B------:R-:W-:Y:S02]  /*0f60*/  IADD3 R2, PT, PT, R14.reuse, 0x4, RZ ;  /* 0x000000040e027810 */ /* 0x040fe40007ffe0ff */
[----:B------:R-:W-:-:S03]  /*0f70*/  ISETP.LT.U32.AND P1, PT, R14, 0x7c, PT ;  /* 0x0000007c0e00780c */ /* 0x000fc60003f21070 */
[--C-:B-1----:R-:W-:Y:S02]  /*0f80*/  IMAD R9, R11, 0x80, R2.reuse ;  /* 0x000000800b097824 */ /* 0x102fe400078e0202 */
[----:B------:R-:W-:-:S03]  /*0f90*/  IMAD.MOV.U32 R14, RZ, RZ, R2 ;  /* 0x000000ffff0e7224 */ /* 0x000fc600078e0002 */
[----:B------:R-:W-:-:S13]  /*0fa0*/  ISETP.GE.AND P0, PT, R9, R12, PT ;  /* 0x0000000c0900720c */ /* 0x000fda0003f06270 */
[----:B------:R-:W-:Y:S05]  /*0fb0*/  @!P0 BRA P1, `(.L_x_11) ;  /* 0xfffffff4004c8947 */ /* 0x000fea000083ffff */
[----:B------:R-:W-:Y:S05]  /*0fc0*/  EXIT ;  /* 0x000000000000794d */ /* 0x000fea0003800000 */
.L_x_12:
[----:B------:R-:W-:-:S00]  /*0fd0*/  BRA `(.L_x_12) ;  /* 0xfffffffc00fc7947 */ /* 0x000fc0000383ffff */
[----:B------:R-:W-:-:S00]  /*0fe0*/  NOP ;  /* 0x0000000000007918 */ /* 0x000fc00000000000 */
        /* <DEDUP_REMOVED lines=9> */
.L_x_13:


//--------------------- .nv.shared._Z28voxel_pooling_forward_kerneliiiiiiPKiPKfPfPi --------------------------
	.section	.nv.shared._Z28voxel_pooling_forward_kerneliiiiiiPKiPKfPfPi,"aw",@nobits
	.sectionflags	@""
	.align	4
.nv.shared._Z28voxel_pooling_forward_kerneliiiiiiPKiPKfPfPi:
	.zero		2560


//--------------------- .nv.shared.reserved.0     --------------------------
	.section	.nv.shared.reserved.0,"aw",@nobits
	.weak		__nv_reservedSMEM_offset_0_alias
	.size		__nv_reservedSMEM_offset_0_alias, 0, 64
	.other		__nv_reservedSMEM_offset_0_alias,@"STO_CUDA_RESERVED_SHARED STV_DEFAULT"
__nv_reservedSMEM_offset_0_alias:
	.zero		0
	.zero		64


//--------------------- .nv.constant0._Z28voxel_pooling_forward_kerneliiiiiiPKiPKfPfPi --------------------------
	.section	.nv.constant0._Z28voxel_pooling_forward_kerneliiiiiiPKiPKfPfPi,"a",@progbits
	.sectionflags	@""
	.align	4
.nv.constant0._Z28voxel_pooling_forward_kerneliiiiiiPKiPKfPfPi:
	.zero		952


//--------------------- SYMBOLS --------------------------

	.type		.nv.reservedSmem.offset0,@object
	.size		.nv.reservedSmem.offset0,0x4
	.type		.nv.reservedSmem.cap,@object
	.size		.nv.reservedSmem.cap,0x4
